	.headerflags	@"EF_CUDA_TEXMODE_UNIFIED EF_CUDA_64BIT_ADDRESS EF_CUDA_ACCELERATORS EF_CUDA_SM90 EF_CUDA_VIRTUAL_SM(EF_CUDA_SM90)"
	.elftype	@"ET_EXEC"


//--------------------- .nv.info                  --------------------------
	.section	.nv.info,"",@"SHT_CUDA_INFO"
	.align	4


	//----- nvinfo : EIATTR_REGCOUNT
	.align		4
        /*0000*/ 	.byte	0x04, 0x2f
        /*0002*/ 	.short	(.L_3 - .L_2)
	.align		4
.L_2:
        /*0004*/ 	.word	index@(triton_poi_fused__native_batch_norm_legit_no_training_silu_32)
        /*0008*/ 	.word	0x0000001e


	//----- nvinfo : EIATTR_MIN_STACK_SIZE
	.align		4
.L_3:
        /*000c*/ 	.byte	0x04, 0x12
        /*000e*/ 	.short	(.L_5 - .L_4)
	.align		4
.L_4:
        /*0010*/ 	.word	index@(triton_poi_fused__native_batch_norm_legit_no_training_silu_32)
        /*0014*/ 	.word	0x00000000


	//----- nvinfo : EIATTR_FRAME_SIZE
	.align		4
.L_5:
        /*0018*/ 	.byte	0x04, 0x11
        /*001a*/ 	.short	(.L_7 - .L_6)
	.align		4
.L_6:
        /*001c*/ 	.word	index@(triton_poi_fused__native_batch_norm_legit_no_training_silu_32)
        /*0020*/ 	.word	0x00000000


	//----- nvinfo : EIATTR_MIN_STACK_SIZE
	.align		4
.L_7:
        /*0024*/ 	.byte	0x04, 0x12
        /*0026*/ 	.short	(.L_9 - .L_8)
	.align		4
.L_8:
        /*0028*/ 	.word	index@(triton_poi_fused__native_batch_norm_legit_no_training_silu_32)
        /*002c*/ 	.word	0x00000000
.L_9:


//--------------------- .nv.info.triton_poi_fused__native_batch_norm_legit_no_training_silu_32 --------------------------
	.section	.nv.info.triton_poi_fused__native_batch_norm_legit_no_training_silu_32,"",@"SHT_CUDA_INFO"
	.sectionflags	@""
	.align	4


	//----- nvinfo : EIATTR_CUDA_API_VERSION
	.align		4
        /*0000*/ 	.byte	0x04, 0x37
        /*0002*/ 	.short	(.L_11 - .L_10)
.L_10:
        /*0004*/ 	.word	0x0000007c


	//----- nvinfo : EIATTR_KPARAM_INFO
	.align		4
.L_11:
        /*0008*/ 	.byte	0x04, 0x17
        /*000a*/ 	.short	(.L_13 - .L_12)
.L_12:
        /*000c*/ 	.word	0x00000000
        /*0010*/ 	.short	0x0007
        /*0012*/ 	.short	0x0034
        /*0014*/ 	.byte	0x00, 0xf0, 0x11, 0x00


	//----- nvinfo : EIATTR_KPARAM_INFO
	.align		4
.L_13:
        /*0018*/ 	.byte	0x04, 0x17
        /*001a*/ 	.short	(.L_15 - .L_14)
.L_14:
        /*001c*/ 	.word	0x00000000
        /*0020*/ 	.short	0x0006
        /*0022*/ 	.short	0x0030
        /*0024*/ 	.byte	0x00, 0xf0, 0x11, 0x00


	//----- nvinfo : EIATTR_KPARAM_INFO
	.align		4
.L_15:
        /*0028*/ 	.byte	0x04, 0x17
        /*002a*/ 	.short	(.L_17 - .L_16)
.L_16:
        /*002c*/ 	.word	0x00000000
        /*0030*/ 	.short	0x0005
        /*0032*/ 	.short	0x0028
        /*0034*/ 	.byte	0x00, 0xf4, 0x21, 0x00


	//----- nvinfo : EIATTR_KPARAM_INFO
	.align		4
.L_17:
        /*0038*/ 	.byte	0x04, 0x17
        /*003a*/ 	.short	(.L_19 - .L_18)
.L_18:
        /*003c*/ 	.word	0x00000000
        /*0040*/ 	.short	0x0004
        /*0042*/ 	.short	0x0020
        /*0044*/ 	.byte	0x00, 0xf4, 0x21, 0x00


	//----- nvinfo : EIATTR_KPARAM_INFO
	.align		4
.L_19:
        /*0048*/ 	.byte	0x04, 0x17
        /*004a*/ 	.short	(.L_21 - .L_20)
.L_20:
        /*004c*/ 	.word	0x00000000
        /*0050*/ 	.short	0x0003
        /*0052*/ 	.short	0x0018
        /*0054*/ 	.byte	0x00, 0xf4, 0x21, 0x00


	//----- nvinfo : EIATTR_KPARAM_INFO
	.align		4
.L_21:
        /*0058*/ 	.byte	0x04, 0x17
        /*005a*/ 	.short	(.L_23 - .L_22)
.L_22:
        /*005c*/ 	.word	0x00000000
        /*0060*/ 	.short	0x0002
        /*0062*/ 	.short	0x0010
        /*0064*/ 	.byte	0x00, 0xf4, 0x21, 0x00


	//----- nvinfo : EIATTR_KPARAM_INFO
	.align		4
.L_23:
        /*0068*/ 	.byte	0x04, 0x17
        /*006a*/ 	.short	(.L_25 - .L_24)
.L_24:
        /*006c*/ 	.word	0x00000000
        /*0070*/ 	.short	0x0001
        /*0072*/ 	.short	0x0008
        /*0074*/ 	.byte	0x00, 0xf4, 0x21, 0x00


	//----- nvinfo : EIATTR_KPARAM_INFO
	.align		4
.L_25:
        /*0078*/ 	.byte	0x04, 0x17
        /*007a*/ 	.short	(.L_27 - .L_26)
.L_26:
        /*007c*/ 	.word	0x00000000
        /*0080*/ 	.short	0x0000
        /*0082*/ 	.short	0x0000
        /*0084*/ 	.byte	0x00, 0xf4, 0x21, 0x00


	//----- nvinfo : EIATTR_SPARSE_MMA_MASK
	.align		4
.L_27:
        /*0088*/ 	.byte	0x03, 0x50
        /*008a*/ 	.short	0x0000


	//----- nvinfo : EIATTR_MAXREG_COUNT
	.align		4
        /*008c*/ 	.byte	0x03, 0x1b
        /*008e*/ 	.short	0x00ff


	//----- nvinfo : EIATTR_EXIT_INSTR_OFFSETS
	.align		4
        /*0090*/ 	.byte	0x04, 0x1c
        /*0092*/ 	.short	(.L_29 - .L_28)


	//   ....[0]....
.L_28:
        /*0094*/ 	.word	0x00000900


	//   ....[1]....
        /*0098*/ 	.word	0x000009d0


	//----- nvinfo : EIATTR_REQNTID
	.align		4
.L_29:
        /*009c*/ 	.byte	0x04, 0x10
        /*009e*/ 	.short	(.L_31 - .L_30)
.L_30:
        /*00a0*/ 	.word	0x00000080
        /*00a4*/ 	.word	0x00000001
        /*00a8*/ 	.word	0x00000001


	//----- nvinfo : EIATTR_CBANK_PARAM_SIZE
	.align		4
.L_31:
        /*00ac*/ 	.byte	0x03, 0x19
        /*00ae*/ 	.short	0x0038


	//----- nvinfo : EIATTR_PARAM_CBANK
	.align		4
        /*00b0*/ 	.byte	0x04, 0x0a
        /*00b2*/ 	.short	(.L_33 - .L_32)
	.align		4
.L_32:
        /*00b4*/ 	.word	index@(.nv.constant0.triton_poi_fused__native_batch_norm_legit_no_training_silu_32)
        /*00b8*/ 	.short	0x0210
        /*00ba*/ 	.short	0x0038


	//----- nvinfo : EIATTR_SW_WAR
	.align		4
.L_33:
        /*00bc*/ 	.byte	0x04, 0x36
        /*00be*/ 	.short	(.L_35 - .L_34)
.L_34:
        /*00c0*/ 	.word	0x00000008
.L_35:


//--------------------- .nv.callgraph             --------------------------
	.section	.nv.callgraph,"",@"SHT_CUDA_CALLGRAPH"
	.align	4
	.sectionentsize	8
	.align		4
        /*0000*/ 	.word	0x00000000
	.align		4
        /*0004*/ 	.word	0xffffffff
	.align		4
        /*0008*/ 	.word	0x00000000
	.align		4
        /*000c*/ 	.word	0xfffffffe
	.align		4
        /*0010*/ 	.word	0x00000000
	.align		4
        /*0014*/ 	.word	0xfffffffd
	.align		4
        /*0018*/ 	.word	0x00000000
	.align		4
        /*001c*/ 	.word	0xfffffffc


//--------------------- .nv.constant4             --------------------------
	.section	.nv.constant4,"a",@progbits
	.align	8
	.align		8
.nv.constant4:
        /*0000*/ 	.dword	_$_str
	.align		8
        /*0008*/ 	.dword	_$_str_$_2


//--------------------- .text.triton_poi_fused__native_batch_norm_legit_no_training_silu_32 --------------------------
	.section	.text.triton_poi_fused__native_batch_norm_legit_no_training_silu_32,"ax",@progbits
	.sectionflags	@"SHF_BARRIERS=1"
	.align	128
        .global         triton_poi_fused__native_batch_norm_legit_no_training_silu_32
        .type           triton_poi_fused__native_batch_norm_legit_no_training_silu_32,@function
        .size           triton_poi_fused__native_batch_norm_legit_no_training_silu_32,(.L_x_1 - triton_poi_fused__native_batch_norm_legit_no_training_silu_32)
        .other          triton_poi_fused__native_batch_norm_legit_no_training_silu_32,@"STO_CUDA_ENTRY STV_DEFAULT"
triton_poi_fused__native_batch_norm_legit_no_training_silu_32:
.text.triton_poi_fused__native_batch_norm_legit_no_training_silu_32:
[----:B------:R-:W0:Y:S01]  /*0000*/  LDC R1, c[0x0][0x28] ;  /* 0x00000a00ff017b82 */ /* 0x000e220000000800 */
[----:B------:R-:W1:Y:S07]  /*0010*/  S2R R13, SR_CTAID.X ;  /* 0x00000000000d7919 */ /* 0x000e6e0000002500 */
[----:B------:R-:W2:Y:S01]  /*0020*/  LDC.64 R4, c[0x0][0x220] ;  /* 0x00008800ff047b82 */ /* 0x000ea20000000a00 */
[----:B------:R-:W-:Y:S01]  /*0030*/  CS2R R6, SRZ ;  /* 0x0000000000067805 */ /* 0x000fe2000001ff00 */
[----:B------:R-:W-:Y:S01]  /*0040*/  ULDC.64 UR6, c[0x0][0x208] ;  /* 0x0000820000067ab9 */ /* 0x000fe20000000a00 */
[----:B------:R-:W3:Y:S01]  /*0050*/  S2R R12, SR_TID.X ;  /* 0x00000000000c7919 */ /* 0x000ee20000002100 */
[----:B------:R-:W4:Y:S04]  /*0060*/  S2R R0, SR_CTAID.Y ;  /* 0x0000000000007919 */ /* 0x000f280000002600 */
[----:B------:R-:W5:Y:S08]  /*0070*/  LDC.64 R16, c[0x0][0x210] ;  /* 0x00008400ff107b82 */ /* 0x000f700000000a00 */
[----:B------:R-:W4:Y:S08]  /*0080*/  LDC.64 R18, c[0x0][0x218] ;  /* 0x00008600ff127b82 */ /* 0x000f300000000a00 */
[----:B------:R-:W5:Y:S01]  /*0090*/  LDC.64 R8, c[0x0][0x228] ;  /* 0x00008a00ff087b82 */ /* 0x000f620000000a00 */
[----:B-1----:R-:W-:-:S07]  /*00a0*/  SHF.L.U32 R13, R13, 0x1, RZ ;  /* 0x000000010d0d7819 */ /* 0x002fce00000006ff */
[----:B------:R-:W1:Y:S01]  /*00b0*/  LDC.64 R10, c[0x0][0x230] ;  /* 0x00008c00ff0a7b82 */ /* 0x000e620000000a00 */
[C---:B------:R-:W-:Y:S01]  /*00c0*/  ISETP.GE.AND P2, PT, R13.reuse, 0x100, PT ;  /* 0x000001000d00780c */ /* 0x040fe20003f46270 */
[----:B--2---:R-:W-:-:S12]  /*00d0*/  IMAD.WIDE R4, R13, 0x4, R4 ;  /* 0x000000040d047825 */ /* 0x004fd800078e0204 */
[----:B------:R2:W5:Y:S01]  /*00e0*/  @!P2 LDG.E.EL.64 R6, desc[UR6][R4.64] ;  /* 0x000000060406a981 */ /* 0x000562000c2e1b00 */
[----:B---3--:R-:W-:Y:S02]  /*00f0*/  LOP3.LUT R15, R12, 0x7f, RZ, 0xc0, !PT ;  /* 0x0000007f0c0f7812 */ /* 0x008fe400078ec0ff */
[----:B------:R-:W-:Y:S01]  /*0100*/  CS2R R2, SRZ ;  /* 0x0000000000027805 */ /* 0x000fe2000001ff00 */
[----:B0---4-:R-:W-:Y:S01]  /*0110*/  IMAD.WIDE R24, R13, 0x4, R18 ;  /* 0x000000040d187825 */ /* 0x011fe200078e0212 */
[----:B------:R-:W-:-:S04]  /*0120*/  PRMT R14, R15, 0x6540, R0 ;  /* 0x000065400f0e7816 */ /* 0x000fc80000000000 */
[C---:B------:R-:W-:Y:S02]  /*0130*/  ISETP.LT.AND P0, PT, R14.reuse, 0x100, !P2 ;  /* 0x000001000e00780c */ /* 0x040fe40005701270 */
[----:B--2---:R-:W-:Y:S02]  /*0140*/  CS2R R4, SRZ ;  /* 0x0000000000047805 */ /* 0x004fe4000001ff00 */
[C---:B------:R-:W-:Y:S02]  /*0150*/  LEA R23, R14.reuse, R13, 0x8 ;  /* 0x0000000d0e177211 */ /* 0x040fe400078e40ff */
[----:B------:R-:W-:-:S03]  /*0160*/  LOP3.LUT R20, R14, 0x80, RZ, 0xfc, !PT ;  /* 0x000000800e147812 */ /* 0x000fc600078efcff */
[--C-:B-----5:R-:W-:Y:S01]  /*0170*/  IMAD.WIDE R22, R23, 0x4, R16.reuse ;  /* 0x0000000417167825 */ /* 0x120fe200078e0210 */
[C---:B------:R-:W-:Y:S01]  /*0180*/  LEA R21, R20.reuse, R13, 0x8 ;  /* 0x0000000d14157211 */ /* 0x040fe200078e40ff */
[----:B------:R-:W2:Y:S01]  /*0190*/  @!P2 LDG.E.EL.64 R4, desc[UR6][R24.64] ;  /* 0x000000061804a981 */ /* 0x000ea2000c2e1b00 */
[----:B------:R-:W-:Y:S02]  /*01a0*/  ISETP.LT.AND P1, PT, R20, 0x100, !P2 ;  /* 0x000001001400780c */ /* 0x000fe40005721270 */
[----:B------:R-:W-:Y:S01]  /*01b0*/  CS2R R18, SRZ ;  /* 0x0000000000127805 */ /* 0x000fe2000001ff00 */
[----:B------:R0:W2:Y:S01]  /*01c0*/  @P0 LDG.E.64 R2, desc[UR6][R22.64] ;  /* 0x0000000616020981 */ /* 0x0000a2000c1e1b00 */
[----:B------:R-:W-:Y:S01]  /*01d0*/  IMAD.WIDE R16, R21, 0x4, R16 ;  /* 0x0000000415107825 */ /* 0x000fe200078e0210 */
[----:B------:R-:W-:-:S03]  /*01e0*/  CS2R R20, SRZ ;  /* 0x0000000000147805 */ /* 0x000fc6000001ff00 */
[----:B------:R-:W-:Y:S01]  /*01f0*/  IMAD.WIDE R26, R13, 0x4, R8 ;  /* 0x000000040d1a7825 */ /* 0x000fe200078e0208 */
[----:B------:R-:W-:-:S03]  /*0200*/  CS2R R8, SRZ ;  /* 0x0000000000087805 */ /* 0x000fc6000001ff00 */
[----:B-1----:R-:W-:Y:S01]  /*0210*/  IMAD.WIDE R10, R13, 0x4, R10 ;  /* 0x000000040d0a7825 */ /* 0x002fe200078e020a */
[----:B------:R-:W3:Y:S04]  /*0220*/  @!P2 LDG.E.EL.64 R20, desc[UR6][R26.64] ;  /* 0x000000061a14a981 */ /* 0x000ee8000c2e1b00 */
[----:B------:R-:W3:Y:S04]  /*0230*/  @!P2 LDG.E.EL.64 R18, desc[UR6][R10.64] ;  /* 0x000000060a12a981 */ /* 0x000ee8000c2e1b00 */
[----:B------:R1:W4:Y:S01]  /*0240*/  @P1 LDG.E.64 R8, desc[UR6][R16.64] ;  /* 0x0000000610081981 */ /* 0x000322000c1e1b00 */
[----:B------:R-:W5:Y:S01]  /*0250*/  S2UR UR5, SR_CgaCtaId ;  /* 0x00000000000579c3 */ /* 0x000f620000008800 */
[----:B------:R-:W-:-:S02]  /*0260*/  UMOV UR4, 0x400 ;  /* 0x0000040000047882 */ /* 0x000fc40000000000 */
[----:B-----5:R-:W-:-:S06]  /*0270*/  UPRMT UR4, UR5, 0x654, UR4 ;  /* 0x0000065405047896 */ /* 0x020fcc0008000004 */
[----:B------:R-:W-:Y:S01]  /*0280*/  LEA R15, R15, UR4, 0x2 ;  /* 0x000000040f0f7c11 */ /* 0x000fe2000f8e10ff */
[----:B------:R-:W-:Y:S01]  /*0290*/  FADD R6, R6, 0.0010000000474974513054 ;  /* 0x3a83126f06067421 */ /* 0x000fe20000000000 */
[----:B------:R-:W-:-:S03]  /*02a0*/  FADD R7, R7, 0.0010000000474974513054 ;  /* 0x3a83126f07077421 */ /* 0x000fc60000000000 */
[----:B------:R-:W5:Y:S08]  /*02b0*/  MUFU.SQRT R14, R6 ;  /* 0x00000006000e7308 */ /* 0x000f700000002000 */
[----:B0-----:R-:W0:Y:S01]  /*02c0*/  MUFU.SQRT R22, R7 ;  /* 0x0000000700167308 */ /* 0x001e220000002000 */
[C---:B-----5:R-:W-:Y:S02]  /*02d0*/  FSETP.GT.AND P0, PT, R14.reuse, 8.50705917302346158658e+37, PT ;  /* 0x7e8000000e00780b */ /* 0x060fe40003f04000 */
[----:B------:R-:W-:-:S02]  /*02e0*/  FSETP.GEU.AND P2, PT, R14, 1.175494350822287508e-38, PT ;  /* 0x008000000e00780b */ /* 0x000fc40003f4e000 */
[C---:B0-----:R-:W-:Y:S02]  /*02f0*/  FSETP.GT.AND P1, PT, R22.reuse, 8.50705917302346158658e+37, PT ;  /* 0x7e8000001600780b */ /* 0x041fe40003f24000 */
[----:B------:R-:W-:-:S07]  /*0300*/  FSETP.GEU.AND P3, PT, R22, 1.175494350822287508e-38, PT ;  /* 0x008000001600780b */ /* 0x000fce0003f6e000 */
[----:B------:R-:W-:Y:S01]  /*0310*/  @P0 FMUL R14, R14, 0.25 ;  /* 0x3e8000000e0e0820 */ /* 0x000fe20000400000 */
[----:B------:R-:W-:-:S03]  /*0320*/  HFMA2.MMA R6, -RZ, RZ, 1.625, 0 ;  /* 0x3e800000ff067435 */ /* 0x000fc600000001ff */
[----:B------:R-:W-:Y:S01]  /*0330*/  @!P2 FMUL R14, R14, 16777216 ;  /* 0x4b8000000e0ea820 */ /* 0x000fe20000400000 */
[----:B------:R-:W-:-:S04]  /*0340*/  @P1 FMUL R22, R22, 0.25 ;  /* 0x3e80000016161820 */ /* 0x000fc80000400000 */
[----:B------:R-:W-:Y:S01]  /*0350*/  @!P3 FMUL R22, R22, 16777216 ;  /* 0x4b8000001616b820 */ /* 0x000fe20000400000 */
[----:B------:R-:W0:Y:S01]  /*0360*/  MUFU.RCP R14, R14 ;  /* 0x0000000e000e7308 */ /* 0x000e220000001000 */
[----:B------:R-:W-:-:S07]  /*0370*/  FSEL R7, R6, 1, P0 ;  /* 0x3f80000006077808 */ /* 0x000fce0000000000 */
[----:B------:R-:W5:Y:S01]  /*0380*/  MUFU.RCP R22, R22 ;  /* 0x0000001600167308 */ /* 0x000f620000001000 */
[----:B-1----:R-:W-:Y:S01]  /*0390*/  FSEL R17, R6, 1, P1 ;  /* 0x3f80000006117808 */ /* 0x002fe20000800000 */
[----:B------:R-:W-:Y:S01]  /*03a0*/  @!P2 FMUL R7, R7, 16777216 ;  /* 0x4b8000000707a820 */ /* 0x000fe20000400000 */
[----:B--2---:R-:W-:-:S03]  /*03b0*/  FADD R10, -R4, R2 ;  /* 0x00000002040a7221 */ /* 0x004fc60000000100 */
[----:B------:R-:W-:Y:S01]  /*03c0*/  @!P3 FMUL R17, R17, 16777216 ;  /* 0x4b8000001111b820 */ /* 0x000fe20000400000 */
[----:B0-----:R-:W-:Y:S01]  /*03d0*/  FMUL R11, R14, R7 ;  /* 0x000000070e0b7220 */ /* 0x001fe20000400000 */
[----:B------:R-:W-:-:S03]  /*03e0*/  FADD R2, -R5, R3 ;  /* 0x0000000305027221 */ /* 0x000fc60000000100 */
[----:B------:R-:W-:Y:S01]  /*03f0*/  FMUL R3, R10, R11 ;  /* 0x0000000b0a037220 */ /* 0x000fe20000400000 */
[----:B-----5:R-:W-:-:S04]  /*0400*/  FMUL R7, R22, R17 ;  /* 0x0000001116077220 */ /* 0x020fc80000400000 */
[----:B------:R-:W-:Y:S01]  /*0410*/  FMUL R10, R2, R7 ;  /* 0x00000007020a7220 */ /* 0x000fe20000400000 */
[----:B---3--:R-:W-:Y:S01]  /*0420*/  FFMA R2, R3, R20, R18 ;  /* 0x0000001403027223 */ /* 0x008fe20000000012 */
[----:B----4-:R-:W-:-:S03]  /*0430*/  FADD R8, -R4, R8 ;  /* 0x0000000804087221 */ /* 0x010fc60000000100 */
[----:B------:R-:W-:Y:S01]  /*0440*/  FADD R4, RZ, -R2 ;  /* 0x80000002ff047221 */ /* 0x000fe20000000000 */
[----:B------:R-:W-:-:S03]  /*0450*/  FFMA R3, R10, R21, R19 ;  /* 0x000000150a037223 */ /* 0x000fc60000000013 */
[----:B------:R-:W-:Y:S01]  /*0460*/  FMUL R10, R4, 1.4426950216293334961 ;  /* 0x3fb8aa3b040a7820 */ /* 0x000fe20000400000 */
[----:B------:R-:W-:Y:S01]  /*0470*/  FADD R4, -R5, R9 ;  /* 0x0000000905047221 */ /* 0x000fe20000000100 */
[----:B------:R-:W-:-:S03]  /*0480*/  FMUL R11, R8, R11 ;  /* 0x0000000b080b7220 */ /* 0x000fc60000400000 */
[----:B------:R-:W-:Y:S01]  /*0490*/  FMUL R4, R4, R7 ;  /* 0x0000000704047220 */ /* 0x000fe20000400000 */
[----:B------:R-:W-:-:S03]  /*04a0*/  FFMA R18, R11, R20, R18 ;  /* 0x000000140b127223 */ /* 0x000fc60000000012 */
[----:B------:R-:W-:Y:S01]  /*04b0*/  FFMA R19, R4, R21, R19 ;  /* 0x0000001504137223 */ /* 0x000fe20000000013 */
[----:B------:R-:W-:Y:S01]  /*04c0*/  FADD R8, RZ, -R3 ;  /* 0x80000003ff087221 */ /* 0x000fe20000000000 */
[----:B------:R-:W-:Y:S02]  /*04d0*/  FADD R5, RZ, -R18 ;  /* 0x80000012ff057221 */ /* 0x000fe40000000000 */
[----:B------:R-:W-:Y:S01]  /*04e0*/  FADD R4, RZ, -R19 ;  /* 0x80000013ff047221 */ /* 0x000fe20000000000 */
[----:B------:R-:W-:Y:S01]  /*04f0*/  FMUL R8, R8, 1.4426950216293334961 ;  /* 0x3fb8aa3b08087820 */ /* 0x000fe20000400000 */
[----:B------:R-:W-:Y:S02]  /*0500*/  FMUL R7, R5, 1.4426950216293334961 ;  /* 0x3fb8aa3b05077820 */ /* 0x000fe40000400000 */
[----:B------:R-:W-:Y:S01]  /*0510*/  FMUL R11, R4, 1.4426950216293334961 ;  /* 0x3fb8aa3b040b7820 */ /* 0x000fe20000400000 */
[----:B------:R-:W-:Y:S02]  /*0520*/  FSETP.GEU.AND P0, PT, R10, -126, PT ;  /* 0xc2fc00000a00780b */ /* 0x000fe40003f0e000 */
[----:B------:R-:W-:-:S02]  /*0530*/  FSETP.GEU.AND P3, PT, R8, -126, PT ;  /* 0xc2fc00000800780b */ /* 0x000fc40003f6e000 */
[----:B------:R-:W-:Y:S02]  /*0540*/  FSETP.GEU.AND P1, PT, R7, -126, PT ;  /* 0xc2fc00000700780b */ /* 0x000fe40003f2e000 */
[----:B------:R-:W-:-:S07]  /*0550*/  FSETP.GEU.AND P2, PT, R11, -126, PT ;  /* 0xc2fc00000b00780b */ /* 0x000fce0003f4e000 */
[----:B------:R-:W-:Y:S02]  /*0560*/  @!P0 FMUL R10, R10, 0.5 ;  /* 0x3f0000000a0a8820 */ /* 0x000fe40000400000 */
[----:B------:R-:W-:Y:S02]  /*0570*/  @!P3 FMUL R8, R8, 0.5 ;  /* 0x3f0000000808b820 */ /* 0x000fe40000400000 */
[----:B------:R-:W-:Y:S02]  /*0580*/  @!P1 FMUL R7, R7, 0.5 ;  /* 0x3f00000007079820 */ /* 0x000fe40000400000 */
[----:B------:R-:W-:Y:S01]  /*0590*/  @!P2 FMUL R11, R11, 0.5 ;  /* 0x3f0000000b0ba820 */ /* 0x000fe20000400000 */
[----:B------:R-:W0:Y:S08]  /*05a0*/  MUFU.EX2 R4, R10 ;  /* 0x0000000a00047308 */ /* 0x000e300000000800 */
[----:B------:R-:W1:Y:S08]  /*05b0*/  MUFU.EX2 R5, R8 ;  /* 0x0000000800057308 */ /* 0x000e700000000800 */
[----:B------:R-:W2:Y:S08]  /*05c0*/  MUFU.EX2 R9, R7 ;  /* 0x0000000700097308 */ /* 0x000eb00000000800 */
[----:B------:R-:W3:Y:S01]  /*05d0*/  MUFU.EX2 R14, R11 ;  /* 0x0000000b000e7308 */ /* 0x000ee20000000800 */
[----:B0-----:R-:W-:Y:S01]  /*05e0*/  @!P0 FMUL R4, R4, R4 ;  /* 0x0000000404048220 */ /* 0x001fe20000400000 */
[----:B-1----:R-:W-:Y:S01]  /*05f0*/  @!P3 FMUL R5, R5, R5 ;  /* 0x000000050505b220 */ /* 0x002fe20000400000 */
[----:B--2---:R-:W-:-:S02]  /*0600*/  @!P1 FMUL R9, R9, R9 ;  /* 0x0000000909099220 */ /* 0x004fc40000400000 */
[----:B------:R-:W-:Y:S01]  /*0610*/  FADD R16, R4, 1 ;  /* 0x3f80000004107421 */ /* 0x000fe20000000000 */
[----:B------:R-:W-:Y:S01]  /*0620*/  FADD R10, R5, 1 ;  /* 0x3f800000050a7421 */ /* 0x000fe20000000000 */
[----:B------:R-:W-:Y:S01]  /*0630*/  FADD R9, R9, 1 ;  /* 0x3f80000009097421 */ /* 0x000fe20000000000 */
[----:B---3--:R-:W-:-:S04]  /*0640*/  @!P2 FMUL R14, R14, R14 ;  /* 0x0000000e0e0ea220 */ /* 0x008fc80000400000 */
[----:B------:R-:W-:Y:S01]  /*0650*/  FADD R14, R14, 1 ;  /* 0x3f8000000e0e7421 */ /* 0x000fe20000000000 */
[----:B------:R-:W-:Y:S02]  /*0660*/  FSETP.GT.AND P0, PT, R16, 8.50705917302346158658e+37, PT ;  /* 0x7e8000001000780b */ /* 0x000fe40003f04000 */
[----:B------:R-:W-:Y:S02]  /*0670*/  FSETP.GT.AND P1, PT, R10, 8.50705917302346158658e+37, PT ;  /* 0x7e8000000a00780b */ /* 0x000fe40003f24000 */
[----:B------:R-:W-:Y:S02]  /*0680*/  FSETP.GT.AND P3, PT, R9, 8.50705917302346158658e+37, PT ;  /* 0x7e8000000900780b */ /* 0x000fe40003f64000 */
[----:B------:R-:W-:Y:S02]  /*0690*/  FSETP.GT.AND P2, PT, R14, 8.50705917302346158658e+37, PT ;  /* 0x7e8000000e00780b */ /* 0x000fe40003f44000 */
[----:B------:R-:W-:Y:S02]  /*06a0*/  SHF.R.U32.HI R4, RZ, 0x6, R12 ;  /* 0x00000006ff047819 */ /* 0x000fe4000001160c */
[----:B------:R-:W-:-:S03]  /*06b0*/  SHF.L.U32 R5, R12, 0x2, RZ ;  /* 0x000000020c057819 */ /* 0x000fc600000006ff */
[----:B------:R-:W-:Y:S02]  /*06c0*/  @P0 FMUL R16, R16, 0.25 ;  /* 0x3e80000010100820 */ /* 0x000fe40000400000 */
[----:B------:R-:W-:Y:S02]  /*06d0*/  @P1 FMUL R10, R10, 0.25 ;  /* 0x3e8000000a0a1820 */ /* 0x000fe40000400000 */
[----:B------:R-:W-:Y:S02]  /*06e0*/  @P3 FMUL R9, R9, 0.25 ;  /* 0x3e80000009093820 */ /* 0x000fe40000400000 */
[----:B------:R-:W-:Y:S01]  /*06f0*/  @P2 FMUL R14, R14, 0.25 ;  /* 0x3e8000000e0e2820 */ /* 0x000fe20000400000 */
[----:B------:R-:W-:Y:S02]  /*0700*/  SGXT.U32 R4, R4, 0x1 ;  /* 0x000000010404781a */ /* 0x000fe40000000000 */
[----:B------:R-:W-:Y:S01]  /*0710*/  LOP3.LUT R5, R5, 0xfc, RZ, 0xc0, !PT ;  /* 0x000000fc05057812 */ /* 0x000fe200078ec0ff */
[----:B------:R-:W0:Y:S01]  /*0720*/  MUFU.RCP R16, R16 ;  /* 0x0000001000107308 */ /* 0x000e220000001000 */
[----:B------:R-:W-:-:S02]  /*0730*/  LOP3.LUT R13, R13, R4, RZ, 0xfc, !PT ;  /* 0x000000040d0d7212 */ /* 0x000fc400078efcff */
[----:B------:R-:W-:-:S05]  /*0740*/  PRMT R0, R5, 0x6540, R0 ;  /* 0x0000654005007816 */ /* 0x000fca0000000000 */
[----:B------:R-:W1:Y:S01]  /*0750*/  MUFU.RCP R10, R10 ;  /* 0x0000000a000a7308 */ /* 0x000e620000001000 */
[----:B------:R-:W-:-:S07]  /*0760*/  VIMNMX R4, R13, R0, !PT ;  /* 0x000000000d047248 */ /* 0x000fce0007fe0100 */
[----:B------:R-:W2:Y:S08]  /*0770*/  MUFU.RCP R9, R9 ;  /* 0x0000000900097308 */ /* 0x000eb00000001000 */
[----:B------:R-:W3:Y:S01]  /*0780*/  MUFU.RCP R14, R14 ;  /* 0x0000000e000e7308 */ /* 0x000ee20000001000 */
[----:B------:R-:W-:Y:S02]  /*0790*/  FSEL R5, R6, 1, P0 ;  /* 0x3f80000006057808 */ /* 0x000fe40000000000 */
[----:B------:R-:W-:-:S02]  /*07a0*/  ISETP.GE.AND P0, PT, R4, 0x100, PT ;  /* 0x000001000400780c */ /* 0x000fc40003f06270 */
[C---:B------:R-:W-:Y:S02]  /*07b0*/  FSEL R7, R6.reuse, 1, P1 ;  /* 0x3f80000006077808 */ /* 0x040fe40000800000 */
[C---:B------:R-:W-:Y:S02]  /*07c0*/  FSEL R4, R6.reuse, 1, P3 ;  /* 0x3f80000006047808 */ /* 0x040fe40001800000 */
[----:B------:R-:W-:Y:S01]  /*07d0*/  FSEL R11, R6, 1, P2 ;  /* 0x3f800000060b7808 */ /* 0x000fe20001000000 */
[----:B0-----:R-:W-:Y:S01]  /*07e0*/  FMUL R5, R16, R5 ;  /* 0x0000000510057220 */ /* 0x001fe20000400000 */
[----:B-1----:R-:W-:Y:S01]  /*07f0*/  FMUL R10, R10, R7 ;  /* 0x000000070a0a7220 */ /* 0x002fe20000400000 */
[----:B--2---:R-:W-:Y:S02]  /*0800*/  FMUL R9, R9, R4 ;  /* 0x0000000409097220 */ /* 0x004fe40000400000 */
[----:B---3--:R-:W-:Y:S01]  /*0810*/  FMUL R14, R14, R11 ;  /* 0x0000000b0e0e7220 */ /* 0x008fe20000400000 */
[----:B------:R-:W-:Y:S01]  /*0820*/  FMUL R5, R2, R5 ;  /* 0x0000000502057220 */ /* 0x000fe20000400000 */
[----:B------:R-:W-:Y:S01]  /*0830*/  FMUL R10, R3, R10 ;  /* 0x0000000a030a7220 */ /* 0x000fe20000400000 */
[----:B------:R-:W-:Y:S01]  /*0840*/  FMUL R9, R18, R9 ;  /* 0x0000000912097220 */ /* 0x000fe20000400000 */
[----:B------:R-:W-:-:S02]  /*0850*/  FMUL R14, R19, R14 ;  /* 0x0000000e130e7220 */ /* 0x000fc40000400000 */
[----:B------:R0:W-:Y:S04]  /*0860*/  STS [R15], R5 ;  /* 0x000000050f007388 */ /* 0x0001e80000000800 */
[----:B------:R0:W-:Y:S04]  /*0870*/  STS [R15+0x410], R10 ;  /* 0x0004100a0f007388 */ /* 0x0001e80000000800 */
[----:B------:R0:W-:Y:S04]  /*0880*/  STS [R15+0x200], R9 ;  /* 0x000200090f007388 */ /* 0x0001e80000000800 */
[----:B------:R0:W-:Y:S01]  /*0890*/  STS [R15+0x610], R14 ;  /* 0x0006100e0f007388 */ /* 0x0001e20000000800 */
[----:B------:R-:W-:-:S02]  /*08a0*/  SHF.R.U32.HI R4, RZ, 0x2, R12 ;  /* 0x00000002ff047819 */ /* 0x000fc4000001160c */
[----:B------:R-:W-:Y:S02]  /*08b0*/  SHF.L.U32 R12, R12, 0x4, RZ ;  /* 0x000000040c0c7819 */ /* 0x000fe400000006ff */
[----:B------:R-:W-:Y:S02]  /*08c0*/  LOP3.LUT R4, R4, 0x10, RZ, 0xc0, !PT ;  /* 0x0000001004047812 */ /* 0x000fe400078ec0ff */
[----:B------:R-:W-:-:S04]  /*08d0*/  LOP3.LUT R7, R12, 0x7f0, RZ, 0xc0, !PT ;  /* 0x000007f00c077812 */ /* 0x000fc800078ec0ff */
[----:B------:R-:W-:Y:S01]  /*08e0*/  IADD3 R4, R7, UR4, R4 ;  /* 0x0000000407047c10 */ /* 0x000fe2000fffe004 */
[----:B------:R-:W-:Y:S06]  /*08f0*/  BAR.SYNC.DEFER_BLOCKING 0x0 ;  /* 0x0000000000007b1d */ /* 0x000fec0000010000 */
[----:B0-----:R-:W-:Y:S05]  /*0900*/  @P0 EXIT ;  /* 0x000000000000094d */ /* 0x001fea0003800000 */
[----:B------:R-:W0:Y:S01]  /*0910*/  LDS.128 R4, [R4] ;  /* 0x0000000004047984 */ /* 0x000e220000000c00 */
[----:B------:R-:W-:Y:S01]  /*0920*/  SHF.R.S32.HI R9, RZ, 0x1f, R0 ;  /* 0x0000001fff097819 */ /* 0x000fe20000011400 */
[----:B------:R-:W1:Y:S03]  /*0930*/  LDC.64 R2, c[0x0][0x238] ;  /* 0x00008e00ff027b82 */ /* 0x000e660000000a00 */
[----:B------:R-:W-:-:S04]  /*0940*/  LEA.HI R9, R9, R0, RZ, 0x6 ;  /* 0x0000000009097211 */ /* 0x000fc800078f30ff */
[C---:B------:R-:W-:Y:S02]  /*0950*/  LOP3.LUT R11, R9.reuse, 0xffffffc0, RZ, 0xc0, !PT ;  /* 0xffffffc0090b7812 */ /* 0x040fe400078ec0ff */
[----:B------:R-:W-:Y:S02]  /*0960*/  SHF.L.U32 R9, R9, 0x8, RZ ;  /* 0x0000000809097819 */ /* 0x000fe400000006ff */
[----:B------:R-:W-:Y:S02]  /*0970*/  IADD3 R0, R0, -R11, RZ ;  /* 0x8000000b00007210 */ /* 0x000fe40007ffe0ff */
[----:B------:R-:W-:Y:S02]  /*0980*/  LOP3.LUT R9, R9, 0xffffc000, RZ, 0xc0, !PT ;  /* 0xffffc00009097812 */ /* 0x000fe400078ec0ff */
[----:B------:R-:W-:-:S04]  /*0990*/  LEA R0, R13, R0, 0x6 ;  /* 0x000000000d007211 */ /* 0x000fc800078e30ff */
[----:B------:R-:W-:-:S05]  /*09a0*/  IADD3 R9, R0, R9, RZ ;  /* 0x0000000900097210 */ /* 0x000fca0007ffe0ff */
[----:B-1----:R-:W-:-:S05]  /*09b0*/  IMAD.WIDE R2, R9, 0x4, R2 ;  /* 0x0000000409027825 */ /* 0x002fca00078e0202 */
[----:B0-----:R-:W-:Y:S01]  /*09c0*/  STG.E.128 desc[UR6][R2.64], R4 ;  /* 0x0000000402007986 */ /* 0x001fe2000c101d06 */
[----:B------:R-:W-:Y:S05]  /*09d0*/  EXIT ;  /* 0x000000000000794d */ /* 0x000fea0003800000 */
.L_x_0:
[----:B------:R-:W-:-:S00]  /*09e0*/  BRA `(.L_x_0) ;  /* 0xfffffffc00fc7947 */ /* 0x000fc0000383ffff */
[----:B------:R-:W-:-:S00]  /*09f0*/  NOP ;  /* 0x0000000000007918 */ /* 0x000fc00000000000 */
        /* <DEDUP_REMOVED lines=8> */
.L_x_1:


//--------------------- .nv.global.init           --------------------------
	.section	.nv.global.init,"aw",@progbits
.nv.global.init:
	.type		_$_str,@object
	.size		_$_str,(_$_str_$_2 - _$_str)
_$_str:
        /*0000*/ 	.byte	0x5f, 0x5f, 0x43, 0x55, 0x44, 0x41, 0x5f, 0x46, 0x54, 0x5a, 0x00
	.type		_$_str_$_2,@object
	.size		_$_str_$_2,(.L_1 - _$_str_$_2)
_$_str_$_2:
        /*000b*/ 	.byte	0x5f, 0x5f, 0x43, 0x55, 0x44, 0x41, 0x5f, 0x50, 0x52, 0x45, 0x43, 0x5f, 0x53, 0x51, 0x52, 0x54
        /*001b*/ 	.byte	0x00
.L_1:


//--------------------- .nv.shared.triton_poi_fused__native_batch_norm_legit_no_training_silu_32 --------------------------
	.section	.nv.shared.triton_poi_fused__native_batch_norm_legit_no_training_silu_32,"aw",@nobits
	.sectionflags	@""
	.align	16
	.zero		1024


//--------------------- .nv.constant0.triton_poi_fused__native_batch_norm_legit_no_training_silu_32 --------------------------
	.section	.nv.constant0.triton_poi_fused__native_batch_norm_legit_no_training_silu_32,"a",@progbits
	.sectionflags	@""
	.align	4
.nv.constant0.triton_poi_fused__native_batch_norm_legit_no_training_silu_32:
	.zero		584
